//
// Generated by NVIDIA NVVM Compiler
//
// Compiler Build ID: CL-36424714
// Cuda compilation tools, release 13.0, V13.0.88
// Based on NVVM 20.0.0
//

.version 9.0
.target sm_100
.address_size 64

	// .globl	_Z12matmul_tiledPfS_S_i
// _ZZ12matmul_tiledPfS_S_iE2As has been demoted
// _ZZ12matmul_tiledPfS_S_iE2Bs has been demoted

.visible .entry _Z12matmul_tiledPfS_S_i(
	.param .u64 .ptr .align 1 _Z12matmul_tiledPfS_S_i_param_0,
	.param .u64 .ptr .align 1 _Z12matmul_tiledPfS_S_i_param_1,
	.param .u64 .ptr .align 1 _Z12matmul_tiledPfS_S_i_param_2,
	.param .u32 _Z12matmul_tiledPfS_S_i_param_3
)
{
	.reg .pred 	%p<18>;
	.reg .b32 	%r<65>;
	.reg .b32 	%f<181>;
	.reg .b64 	%rd<19>;
	// demoted variable
	.shared .align 4 .b8 _ZZ12matmul_tiledPfS_S_iE2As[1024];
	// demoted variable
	.shared .align 4 .b8 _ZZ12matmul_tiledPfS_S_iE2Bs[1024];
	ld.param.u64 	%rd5, [_Z12matmul_tiledPfS_S_i_param_0];
	ld.param.u64 	%rd6, [_Z12matmul_tiledPfS_S_i_param_1];
	ld.param.u64 	%rd4, [_Z12matmul_tiledPfS_S_i_param_2];
	ld.param.u32 	%r33, [_Z12matmul_tiledPfS_S_i_param_3];
	cvta.to.global.u64 	%rd1, %rd6;
	cvta.to.global.u64 	%rd2, %rd5;
	mov.u32 	%r34, %ctaid.y;
	shl.b32 	%r35, %r34, 4;
	mov.u32 	%r1, %tid.y;
	add.s32 	%r2, %r35, %r1;
	mov.u32 	%r36, %ctaid.x;
	shl.b32 	%r3, %r36, 4;
	mov.u32 	%r4, %tid.x;
	add.s32 	%r5, %r3, %r4;
	setp.lt.s32 	%p1, %r33, 1;
	mov.f32 	%f180, 0f00000000;
	@%p1 bra 	$L__BB0_19;
	add.s32 	%r6, %r33, 15;
	mul.lo.s32 	%r7, %r33, %r2;
	shl.b32 	%r38, %r1, 6;
	mov.u32 	%r39, _ZZ12matmul_tiledPfS_S_iE2As;
	add.s32 	%r8, %r39, %r38;
	shl.b32 	%r40, %r4, 2;
	add.s32 	%r9, %r8, %r40;
	mov.u32 	%r41, _ZZ12matmul_tiledPfS_S_iE2Bs;
	add.s32 	%r11, %r41, %r40;
	add.s32 	%r10, %r11, %r38;
	setp.lt.u32 	%p2, %r33, 17;
	mov.f32 	%f180, 0f00000000;
	mov.b32 	%r64, 0;
	@%p2 bra 	$L__BB0_13;
	shr.u32 	%r42, %r6, 4;
	and.b32  	%r43, %r42, 134217726;
	neg.s32 	%r63, %r43;
	add.s32 	%r44, %r1, 16;
	mad.lo.s32 	%r45, %r33, %r44, %r4;
	add.s32 	%r61, %r45, %r3;
	shl.b32 	%r14, %r33, 5;
	mad.lo.s32 	%r46, %r1, %r33, %r4;
	add.s32 	%r60, %r46, %r3;
	add.s32 	%r58, %r4, %r7;
	mov.f32 	%f180, 0f00000000;
	mov.u32 	%r59, %r4;
	mov.u32 	%r62, %r1;
$L__BB0_3:
	setp.ge.u32 	%p3, %r2, %r33;
	setp.ge.s32 	%p4, %r59, %r33;
	mul.wide.s32 	%rd7, %r58, 4;
	add.s64 	%rd3, %rd2, %rd7;
	mov.f32 	%f172, 0f00000000;
	or.pred  	%p5, %p3, %p4;
	@%p5 bra 	$L__BB0_5;
	ld.global.f32 	%f172, [%rd3];
$L__BB0_5:
	st.shared.f32 	[%r9], %f172;
	mov.f32 	%f173, 0f00000000;
	max.s32 	%r47, %r5, %r62;
	setp.ge.s32 	%p6, %r47, %r33;
	@%p6 bra 	$L__BB0_7;
	mul.wide.s32 	%rd8, %r60, 4;
	add.s64 	%rd9, %rd1, %rd8;
	ld.global.f32 	%f173, [%rd9];
$L__BB0_7:
	st.shared.f32 	[%r10], %f173;
	bar.sync 	0;
	ld.shared.f32 	%f27, [%r8];
	ld.shared.f32 	%f28, [%r11];
	fma.rn.f32 	%f29, %f27, %f28, %f180;
	ld.shared.f32 	%f30, [%r8+4];
	ld.shared.f32 	%f31, [%r11+64];
	fma.rn.f32 	%f32, %f30, %f31, %f29;
	ld.shared.f32 	%f33, [%r8+8];
	ld.shared.f32 	%f34, [%r11+128];
	fma.rn.f32 	%f35, %f33, %f34, %f32;
	ld.shared.f32 	%f36, [%r8+12];
	ld.shared.f32 	%f37, [%r11+192];
	fma.rn.f32 	%f38, %f36, %f37, %f35;
	ld.shared.f32 	%f39, [%r8+16];
	ld.shared.f32 	%f40, [%r11+256];
	fma.rn.f32 	%f41, %f39, %f40, %f38;
	ld.shared.f32 	%f42, [%r8+20];
	ld.shared.f32 	%f43, [%r11+320];
	fma.rn.f32 	%f44, %f42, %f43, %f41;
	ld.shared.f32 	%f45, [%r8+24];
	ld.shared.f32 	%f46, [%r11+384];
	fma.rn.f32 	%f47, %f45, %f46, %f44;
	ld.shared.f32 	%f48, [%r8+28];
	ld.shared.f32 	%f49, [%r11+448];
	fma.rn.f32 	%f50, %f48, %f49, %f47;
	ld.shared.f32 	%f51, [%r8+32];
	ld.shared.f32 	%f52, [%r11+512];
	fma.rn.f32 	%f53, %f51, %f52, %f50;
	ld.shared.f32 	%f54, [%r8+36];
	ld.shared.f32 	%f55, [%r11+576];
	fma.rn.f32 	%f56, %f54, %f55, %f53;
	ld.shared.f32 	%f57, [%r8+40];
	ld.shared.f32 	%f58, [%r11+640];
	fma.rn.f32 	%f59, %f57, %f58, %f56;
	ld.shared.f32 	%f60, [%r8+44];
	ld.shared.f32 	%f61, [%r11+704];
	fma.rn.f32 	%f62, %f60, %f61, %f59;
	ld.shared.f32 	%f63, [%r8+48];
	ld.shared.f32 	%f64, [%r11+768];
	fma.rn.f32 	%f65, %f63, %f64, %f62;
	ld.shared.f32 	%f66, [%r8+52];
	ld.shared.f32 	%f67, [%r11+832];
	fma.rn.f32 	%f68, %f66, %f67, %f65;
	ld.shared.f32 	%f69, [%r8+56];
	ld.shared.f32 	%f70, [%r11+896];
	fma.rn.f32 	%f71, %f69, %f70, %f68;
	ld.shared.f32 	%f72, [%r8+60];
	ld.shared.f32 	%f73, [%r11+960];
	fma.rn.f32 	%f6, %f72, %f73, %f71;
	bar.sync 	0;
	add.s32 	%r48, %r59, 16;
	setp.ge.s32 	%p8, %r48, %r33;
	mov.f32 	%f174, 0f00000000;
	or.pred  	%p9, %p3, %p8;
	@%p9 bra 	$L__BB0_9;
	ld.global.f32 	%f174, [%rd3+64];
$L__BB0_9:
	st.shared.f32 	[%r9], %f174;
	add.s32 	%r49, %r62, 16;
	mov.f32 	%f175, 0f00000000;
	max.s32 	%r50, %r5, %r49;
	setp.ge.s32 	%p10, %r50, %r33;
	@%p10 bra 	$L__BB0_11;
	mul.wide.s32 	%rd10, %r61, 4;
	add.s64 	%rd11, %rd1, %rd10;
	ld.global.f32 	%f175, [%rd11];
$L__BB0_11:
	st.shared.f32 	[%r10], %f175;
	bar.sync 	0;
	ld.shared.f32 	%f75, [%r8];
	ld.shared.f32 	%f76, [%r11];
	fma.rn.f32 	%f77, %f75, %f76, %f6;
	ld.shared.f32 	%f78, [%r8+4];
	ld.shared.f32 	%f79, [%r11+64];
	fma.rn.f32 	%f80, %f78, %f79, %f77;
	ld.shared.f32 	%f81, [%r8+8];
	ld.shared.f32 	%f82, [%r11+128];
	fma.rn.f32 	%f83, %f81, %f82, %f80;
	ld.shared.f32 	%f84, [%r8+12];
	ld.shared.f32 	%f85, [%r11+192];
	fma.rn.f32 	%f86, %f84, %f85, %f83;
	ld.shared.f32 	%f87, [%r8+16];
	ld.shared.f32 	%f88, [%r11+256];
	fma.rn.f32 	%f89, %f87, %f88, %f86;
	ld.shared.f32 	%f90, [%r8+20];
	ld.shared.f32 	%f91, [%r11+320];
	fma.rn.f32 	%f92, %f90, %f91, %f89;
	ld.shared.f32 	%f93, [%r8+24];
	ld.shared.f32 	%f94, [%r11+384];
	fma.rn.f32 	%f95, %f93, %f94, %f92;
	ld.shared.f32 	%f96, [%r8+28];
	ld.shared.f32 	%f97, [%r11+448];
	fma.rn.f32 	%f98, %f96, %f97, %f95;
	ld.shared.f32 	%f99, [%r8+32];
	ld.shared.f32 	%f100, [%r11+512];
	fma.rn.f32 	%f101, %f99, %f100, %f98;
	ld.shared.f32 	%f102, [%r8+36];
	ld.shared.f32 	%f103, [%r11+576];
	fma.rn.f32 	%f104, %f102, %f103, %f101;
	ld.shared.f32 	%f105, [%r8+40];
	ld.shared.f32 	%f106, [%r11+640];
	fma.rn.f32 	%f107, %f105, %f106, %f104;
	ld.shared.f32 	%f108, [%r8+44];
	ld.shared.f32 	%f109, [%r11+704];
	fma.rn.f32 	%f110, %f108, %f109, %f107;
	ld.shared.f32 	%f111, [%r8+48];
	ld.shared.f32 	%f112, [%r11+768];
	fma.rn.f32 	%f113, %f111, %f112, %f110;
	ld.shared.f32 	%f114, [%r8+52];
	ld.shared.f32 	%f115, [%r11+832];
	fma.rn.f32 	%f116, %f114, %f115, %f113;
	ld.shared.f32 	%f117, [%r8+56];
	ld.shared.f32 	%f118, [%r11+896];
	fma.rn.f32 	%f119, %f117, %f118, %f116;
	ld.shared.f32 	%f120, [%r8+60];
	ld.shared.f32 	%f121, [%r11+960];
	fma.rn.f32 	%f180, %f120, %f121, %f119;
	bar.sync 	0;
	add.s32 	%r63, %r63, 2;
	add.s32 	%r62, %r62, 32;
	add.s32 	%r61, %r61, %r14;
	add.s32 	%r60, %r60, %r14;
	add.s32 	%r59, %r59, 32;
	add.s32 	%r58, %r58, 32;
	setp.ne.s32 	%p11, %r63, 0;
	@%p11 bra 	$L__BB0_3;
	and.b32  	%r64, %r6, 2147483616;
$L__BB0_13:
	and.b32  	%r51, %r6, 16;
	setp.eq.s32 	%p12, %r51, 0;
	@%p12 bra 	$L__BB0_19;
	setp.ge.u32 	%p13, %r2, %r33;
	add.s32 	%r52, %r64, %r4;
	add.s32 	%r32, %r64, %r1;
	setp.ge.s32 	%p14, %r52, %r33;
	mov.f32 	%f178, 0f00000000;
	or.pred  	%p15, %p13, %p14;
	@%p15 bra 	$L__BB0_16;
	add.s32 	%r53, %r52, %r7;
	mul.wide.s32 	%rd12, %r53, 4;
	add.s64 	%rd13, %rd2, %rd12;
	ld.global.f32 	%f178, [%rd13];
$L__BB0_16:
	st.shared.f32 	[%r9], %f178;
	mov.f32 	%f179, 0f00000000;
	max.s32 	%r54, %r5, %r32;
	setp.ge.s32 	%p16, %r54, %r33;
	@%p16 bra 	$L__BB0_18;
	mad.lo.s32 	%r55, %r32, %r33, %r5;
	mul.wide.s32 	%rd14, %r55, 4;
	add.s64 	%rd15, %rd1, %rd14;
	ld.global.f32 	%f179, [%rd15];
$L__BB0_18:
	st.shared.f32 	[%r10], %f179;
	bar.sync 	0;
	ld.shared.f32 	%f124, [%r8];
	ld.shared.f32 	%f125, [%r11];
	fma.rn.f32 	%f126, %f124, %f125, %f180;
	ld.shared.f32 	%f127, [%r8+4];
	ld.shared.f32 	%f128, [%r11+64];
	fma.rn.f32 	%f129, %f127, %f128, %f126;
	ld.shared.f32 	%f130, [%r8+8];
	ld.shared.f32 	%f131, [%r11+128];
	fma.rn.f32 	%f132, %f130, %f131, %f129;
	ld.shared.f32 	%f133, [%r8+12];
	ld.shared.f32 	%f134, [%r11+192];
	fma.rn.f32 	%f135, %f133, %f134, %f132;
	ld.shared.f32 	%f136, [%r8+16];
	ld.shared.f32 	%f137, [%r11+256];
	fma.rn.f32 	%f138, %f136, %f137, %f135;
	ld.shared.f32 	%f139, [%r8+20];
	ld.shared.f32 	%f140, [%r11+320];
	fma.rn.f32 	%f141, %f139, %f140, %f138;
	ld.shared.f32 	%f142, [%r8+24];
	ld.shared.f32 	%f143, [%r11+384];
	fma.rn.f32 	%f144, %f142, %f143, %f141;
	ld.shared.f32 	%f145, [%r8+28];
	ld.shared.f32 	%f146, [%r11+448];
	fma.rn.f32 	%f147, %f145, %f146, %f144;
	ld.shared.f32 	%f148, [%r8+32];
	ld.shared.f32 	%f149, [%r11+512];
	fma.rn.f32 	%f150, %f148, %f149, %f147;
	ld.shared.f32 	%f151, [%r8+36];
	ld.shared.f32 	%f152, [%r11+576];
	fma.rn.f32 	%f153, %f151, %f152, %f150;
	ld.shared.f32 	%f154, [%r8+40];
	ld.shared.f32 	%f155, [%r11+640];
	fma.rn.f32 	%f156, %f154, %f155, %f153;
	ld.shared.f32 	%f157, [%r8+44];
	ld.shared.f32 	%f158, [%r11+704];
	fma.rn.f32 	%f159, %f157, %f158, %f156;
	ld.shared.f32 	%f160, [%r8+48];
	ld.shared.f32 	%f161, [%r11+768];
	fma.rn.f32 	%f162, %f160, %f161, %f159;
	ld.shared.f32 	%f163, [%r8+52];
	ld.shared.f32 	%f164, [%r11+832];
	fma.rn.f32 	%f165, %f163, %f164, %f162;
	ld.shared.f32 	%f166, [%r8+56];
	ld.shared.f32 	%f167, [%r11+896];
	fma.rn.f32 	%f168, %f166, %f167, %f165;
	ld.shared.f32 	%f169, [%r8+60];
	ld.shared.f32 	%f170, [%r11+960];
	fma.rn.f32 	%f180, %f169, %f170, %f168;
	bar.sync 	0;
$L__BB0_19:
	max.s32 	%r56, %r2, %r5;
	setp.ge.s32 	%p17, %r56, %r33;
	@%p17 bra 	$L__BB0_21;
	mad.lo.s32 	%r57, %r33, %r2, %r5;
	cvta.to.global.u64 	%rd16, %rd4;
	mul.wide.s32 	%rd17, %r57, 4;
	add.s64 	%rd18, %rd16, %rd17;
	st.global.f32 	[%rd18], %f180;
$L__BB0_21:
	ret;

}


// ===== COMPILED SASS (sm_100) =====

	.target	sm_100

	.elftype	@"ET_EXEC"


//--------------------- .note.nv.tkinfo           --------------------------
	.section	.note.nv.tkinfo,"",@"SHT_NOTE"
	.sectionflags	@"SHF_NOTE_NV_TKINFO"
	.tkinfo
        /*0018*/ 	.word	0x00000002
        /*0030*/ 	.string	""
        /*0030*/ 	.string	"ptxas"
        /*0030*/ 	.string	"Cuda compilation tools, release 13.0, V13.0.88"
        /*0030*/ 	.string	"Build cuda_13.0.r13.0/compiler.36424714_0"
        /*0030*/ 	.string	"-arch sm_100 -m 64 "



//--------------------- .note.nv.cuinfo           --------------------------
	.section	.note.nv.cuinfo,"",@"SHT_NOTE"
	.sectionflags	@"SHF_NOTE_NV_CUINFO"
        /*0018*/ 	.short	0x0002
        /*001a*/ 	.short	0x0064
        /*001c*/ 	.short	0x0082
	.zero		2


//--------------------- .nv.info                  --------------------------
	.section	.nv.info,"",@"SHT_CUDA_INFO"
	.align	4


	//----- nvinfo : EIATTR_REGCOUNT
	.align		4
        /*0000*/ 	.byte	0x04, 0x2f
        /*0002*/ 	.short	(.L_1 - .L_0)
	.align		4
.L_0:
        /*0004*/ 	.word	index@(_Z12matmul_tiledPfS_S_i)
        /*0008*/ 	.word	0x00000020


	//----- nvinfo : EIATTR_FRAME_SIZE
	.align		4
.L_1:
        /*000c*/ 	.byte	0x04, 0x11
        /*000e*/ 	.short	(.L_3 - .L_2)
	.align		4
.L_2:
        /*0010*/ 	.word	index@(_Z12matmul_tiledPfS_S_i)
        /*0014*/ 	.word	0x00000000


	//----- nvinfo : EIATTR_MIN_STACK_SIZE
	.align		4
.L_3:
        /*0018*/ 	.byte	0x04, 0x12
        /*001a*/ 	.short	(.L_5 - .L_4)
	.align		4
.L_4:
        /*001c*/ 	.word	index@(_Z12matmul_tiledPfS_S_i)
        /*0020*/ 	.word	0x00000000
.L_5:


//--------------------- .nv.compat                --------------------------
	.section	.nv.compat,"",@"SHT_CUDA_COMPAT_INFO"
	.align	4
        /*0000*/ 	.byte	0x02, 0x09, 0x00, 0x00, 0x02, 0x02, 0x01, 0x00, 0x02, 0x05, 0x05, 0x00, 0x03, 0x07, 0x01, 0x01
        /*0010*/ 	.byte	0x02, 0x03, 0x00, 0x00, 0x02, 0x06, 0x01, 0x00, 0x04, 0x0b, 0x08, 0x00, 0x09, 0x00, 0x00, 0x00
        /*0020*/ 	.byte	0x00, 0x00, 0x00, 0x00


//--------------------- .nv.info._Z12matmul_tiledPfS_S_i --------------------------
	.section	.nv.info._Z12matmul_tiledPfS_S_i,"",@"SHT_CUDA_INFO"
	.sectionflags	@""
	.align	4


	//----- nvinfo : EIATTR_CUDA_API_VERSION
	.align		4
        /*0000*/ 	.byte	0x04, 0x37
        /*0002*/ 	.short	(.L_7 - .L_6)
.L_6:
        /*0004*/ 	.word	0x00000082


	//----- nvinfo : EIATTR_KPARAM_INFO
	.align		4
.L_7:
        /*0008*/ 	.byte	0x04, 0x17
        /*000a*/ 	.short	(.L_9 - .L_8)
.L_8:
        /*000c*/ 	.word	0x00000000
        /*0010*/ 	.short	0x0003
        /*0012*/ 	.short	0x0018
        /*0014*/ 	.byte	0x00, 0xf0, 0x11, 0x00


	//----- nvinfo : EIATTR_KPARAM_INFO
	.align		4
.L_9:
        /*0018*/ 	.byte	0x04, 0x17
        /*001a*/ 	.short	(.L_11 - .L_10)
.L_10:
        /*001c*/ 	.word	0x00000000
        /*0020*/ 	.short	0x0002
        /*0022*/ 	.short	0x0010
        /*0024*/ 	.byte	0x00, 0xf5, 0x21, 0x00


	//----- nvinfo : EIATTR_KPARAM_INFO
	.align		4
.L_11:
        /*0028*/ 	.byte	0x04, 0x17
        /*002a*/ 	.short	(.L_13 - .L_12)
.L_12:
        /*002c*/ 	.word	0x00000000
        /*0030*/ 	.short	0x0001
        /*0032*/ 	.short	0x0008
        /*0034*/ 	.byte	0x00, 0xf5, 0x21, 0x00


	//----- nvinfo : EIATTR_KPARAM_INFO
	.align		4
.L_13:
        /*0038*/ 	.byte	0x04, 0x17
        /*003a*/ 	.short	(.L_15 - .L_14)
.L_14:
        /*003c*/ 	.word	0x00000000
        /*0040*/ 	.short	0x0000
        /*0042*/ 	.short	0x0000
        /*0044*/ 	.byte	0x00, 0xf5, 0x21, 0x00


	//----- nvinfo : EIATTR_SPARSE_MMA_MASK
	.align		4
.L_15:
        /*0048*/ 	.byte	0x03, 0x50
        /*004a*/ 	.short	0x0000


	//----- nvinfo : EIATTR_MAXREG_COUNT
	.align		4
        /*004c*/ 	.byte	0x03, 0x1b
        /*004e*/ 	.short	0x00ff


	//----- nvinfo : EIATTR_NUM_BARRIERS
	.align		4
        /*0050*/ 	.byte	0x02, 0x4c
        /*0052*/ 	.byte	0x01
	.zero		1


	//----- nvinfo : EIATTR_MERCURY_ISA_VERSION
	.align		4
        /*0054*/ 	.byte	0x03, 0x5f
        /*0056*/ 	.short	0x0101


	//----- nvinfo : EIATTR_VRC_CTA_INIT_COUNT
	.align		4
        /*0058*/ 	.byte	0x02, 0x4a
	.zero		1
	.zero		1


	//----- nvinfo : EIATTR_EXIT_INSTR_OFFSETS
	.align		4
        /*005c*/ 	.byte	0x04, 0x1c
        /*005e*/ 	.short	(.L_17 - .L_16)


	//   ....[0]....
.L_16:
        /*0060*/ 	.word	0x00000d30


	//   ....[1]....
        /*0064*/ 	.word	0x00000d80


	//----- nvinfo : EIATTR_CBANK_PARAM_SIZE
	.align		4
.L_17:
        /*0068*/ 	.byte	0x03, 0x19
        /*006a*/ 	.short	0x001c


	//----- nvinfo : EIATTR_PARAM_CBANK
	.align		4
        /*006c*/ 	.byte	0x04, 0x0a
        /*006e*/ 	.short	(.L_19 - .L_18)
	.align		4
.L_18:
        /*0070*/ 	.word	index@(.nv.constant0._Z12matmul_tiledPfS_S_i)
        /*0074*/ 	.short	0x0380
        /*0076*/ 	.short	0x001c


	//----- nvinfo : EIATTR_SW_WAR
	.align		4
.L_19:
        /*0078*/ 	.byte	0x04, 0x36
        /*007a*/ 	.short	(.L_21 - .L_20)
.L_20:
        /*007c*/ 	.word	0x00000008
.L_21:


//--------------------- .nv.callgraph             --------------------------
	.section	.nv.callgraph,"",@"SHT_CUDA_CALLGRAPH"
	.align	4
	.sectionentsize	8
	.align		4
        /*0000*/ 	.word	0x00000000
	.align		4
        /*0004*/ 	.word	0xffffffff
	.align		4
        /*0008*/ 	.word	0x00000000
	.align		4
        /*000c*/ 	.word	0xfffffffe
	.align		4
        /*0010*/ 	.word	0x00000000
	.align		4
        /*0014*/ 	.word	0xfffffffd
	.align		4
        /*0018*/ 	.word	0x00000000
	.align		4
        /*001c*/ 	.word	0xfffffffc


//--------------------- .text._Z12matmul_tiledPfS_S_i --------------------------
	.section	.text._Z12matmul_tiledPfS_S_i,"ax",@progbits
	.align	128
        .global         _Z12matmul_tiledPfS_S_i
        .type           _Z12matmul_tiledPfS_S_i,@function
        .size           _Z12matmul_tiledPfS_S_i,(.L_x_4 - _Z12matmul_tiledPfS_S_i)
        .other          _Z12matmul_tiledPfS_S_i,@"STO_CUDA_ENTRY STV_DEFAULT"
_Z12matmul_tiledPfS_S_i:
.text._Z12matmul_tiledPfS_S_i:
[----:B------:R-:W-:Y:S01]  /*0000*/  LDC R1, c[0x0][0x37c] ;  /* 0x0000df00ff017b82 */ /* 0x000fe20000000800 */
[----:B------:R-:W0:Y:S01]  /*0010*/  LDCU UR4, c[0x0][0x398] ;  /* 0x00007300ff0477ac */ /* 0x000e220008000800 */
[----:B------:R-:W1:Y:S01]  /*0020*/  S2R R2, SR_CTAID.Y ;  /* 0x0000000000027919 */ /* 0x000e620000002600 */
[----:B------:R-:W-:Y:S01]  /*0030*/  HFMA2 R7, -RZ, RZ, 0, 0 ;  /* 0x00000000ff077431 */ /* 0x000fe200000001ff */
[----:B------:R-:W2:Y:S01]  /*0040*/  LDCU.64 UR8, c[0x0][0x358] ;  /* 0x00006b00ff0877ac */ /* 0x000ea20008000a00 */
[----:B------:R-:W1:Y:S01]  /*0050*/  S2R R15, SR_TID.Y ;  /* 0x00000000000f7919 */ /* 0x000e620000002200 */
[----:B------:R-:W3:Y:S01]  /*0060*/  S2R R6, SR_CTAID.X ;  /* 0x0000000000067919 */ /* 0x000ee20000002500 */
[----:B------:R-:W3:Y:S01]  /*0070*/  S2R R13, SR_TID.X ;  /* 0x00000000000d7919 */ /* 0x000ee20000002100 */
[----:B0-----:R-:W-:-:S04]  /*0080*/  MOV R0, UR4 ;  /* 0x0000000400007c02 */ /* 0x001fc80008000f00 */
[----:B------:R-:W-:Y:S02]  /*0090*/  ISETP.GE.AND P0, PT, R0, 0x1, PT ;  /* 0x000000010000780c */ /* 0x000fe40003f06270 */
[----:B-1----:R-:W-:Y:S02]  /*00a0*/  LEA R3, R2, R15, 0x4 ;  /* 0x0000000f02037211 */ /* 0x002fe400078e20ff */
[----:B---3--:R-:W-:-:S09]  /*00b0*/  LEA R2, R6, R13, 0x4 ;  /* 0x0000000d06027211 */ /* 0x008fd200078e20ff */
[----:B--2---:R-:W-:Y:S05]  /*00c0*/  @!P0 BRA `(.L_x_0) ;  /* 0x0000000c00108947 */ /* 0x004fea0003800000 */
[----:B------:R-:W0:Y:S01]  /*00d0*/  S2UR UR6, SR_CgaCtaId ;  /* 0x00000000000679c3 */ /* 0x000e220000008800 */
[----:B------:R-:W-:Y:S01]  /*00e0*/  UMOV UR4, 0x400 ;  /* 0x0000040000047882 */ /* 0x000fe20000000000 */
[C---:B------:R-:W-:Y:S01]  /*00f0*/  ISETP.GE.U32.AND P0, PT, R0.reuse, 0x11, PT ;  /* 0x000000110000780c */ /* 0x040fe20003f06070 */
[----:B------:R-:W-:Y:S01]  /*0100*/  UIADD3 UR5, UPT, UPT, UR4, 0x400, URZ ;  /* 0x0000040004057890 */ /* 0x000fe2000fffe0ff */
[----:B------:R-:W-:Y:S02]  /*0110*/  IADD3 R22, PT, PT, R0, 0xf, RZ ;  /* 0x0000000f00167810 */ /* 0x000fe40007ffe0ff */
[----:B------:R-:W-:Y:S02]  /*0120*/  MOV R7, RZ ;  /* 0x000000ff00077202 */ /* 0x000fe40000000f00 */
[----:B------:R-:W-:Y:S01]  /*0130*/  MOV R4, RZ ;  /* 0x000000ff00047202 */ /* 0x000fe20000000f00 */
[----:B0-----:R-:W-:Y:S02]  /*0140*/  ULEA UR4, UR6, UR4, 0x18 ;  /* 0x0000000406047291 */ /* 0x001fe4000f8ec0ff */
[----:B------:R-:W-:-:S04]  /*0150*/  ULEA UR5, UR6, UR5, 0x18 ;  /* 0x0000000506057291 */ /* 0x000fc8000f8ec0ff */
[----:B------:R-:W-:Y:S02]  /*0160*/  LEA R17, R15, UR4, 0x6 ;  /* 0x000000040f117c11 */ /* 0x000fe4000f8e30ff */
[C---:B------:R-:W-:Y:S02]  /*0170*/  LEA R16, R13.reuse, UR5, 0x2 ;  /* 0x000000050d107c11 */ /* 0x040fe4000f8e10ff */
[----:B------:R-:W-:Y:S02]  /*0180*/  LEA R20, R13, R17, 0x2 ;  /* 0x000000110d147211 */ /* 0x000fe400078e10ff */
[----:B------:R-:W-:Y:S01]  /*0190*/  LEA R18, R15, R16, 0x6 ;  /* 0x000000100f127211 */ /* 0x000fe200078e30ff */
[----:B------:R-:W-:Y:S06]  /*01a0*/  @!P0 BRA `(.L_x_1) ;  /* 0x0000000400f08947 */ /* 0x000fec0003800000 */
[C---:B------:R-:W-:Y:S01]  /*01b0*/  IADD3 R4, PT, PT, R15.reuse, 0x10, RZ ;  /* 0x000000100f047810 */ /* 0x040fe20007ffe0ff */
[-CC-:B------:R-:W-:Y:S01]  /*01c0*/  IMAD R23, R15, R0.reuse, R13.reuse ;  /* 0x000000000f177224 */ /* 0x180fe200078e020d */
[CC--:B------:R-:W-:Y:S01]  /*01d0*/  ISETP.GE.U32.AND P0, PT, R3.reuse, R0.reuse, PT ;  /* 0x000000000300720c */ /* 0x0c0fe20003f06070 */
[-CC-:B------:R-:W-:Y:S01]  /*01e0*/  IMAD R12, R3, R0.reuse, R13.reuse ;  /* 0x00000000030c7224 */ /* 0x180fe200078e020d */
[----:B------:R-:W-:Y:S01]  /*01f0*/  MOV R7, RZ ;  /* 0x000000ff00077202 */ /* 0x000fe20000000f00 */
[----:B------:R-:W-:Y:S01]  /*0200*/  IMAD R25, R4, R0, R13 ;  /* 0x0000000004197224 */ /* 0x000fe200078e020d */
[----:B------:R-:W-:Y:S02]  /*0210*/  SHF.R.U32.HI R4, RZ, 0x4, R22 ;  /* 0x00000004ff047819 */ /* 0x000fe40000011616 */
[----:B------:R-:W-:Y:S02]  /*0220*/  LEA R23, R6, R23, 0x4 ;  /* 0x0000001706177211 */ /* 0x000fe400078e20ff */
[----:B------:R-:W-:-:S02]  /*0230*/  LOP3.LUT R4, R4, 0x7fffffe, RZ, 0xc0, !PT ;  /* 0x07fffffe04047812 */ /* 0x000fc400078ec0ff */
[----:B------:R-:W-:Y:S02]  /*0240*/  LEA R25, R6, R25, 0x4 ;  /* 0x0000001906197211 */ /* 0x000fe400078e20ff */
[----:B------:R-:W-:Y:S02]  /*0250*/  MOV R21, R13 ;  /* 0x0000000d00157202 */ /* 0x000fe40000000f00 */
[----:B------:R-:W-:Y:S02]  /*0260*/  MOV R19, R15 ;  /* 0x0000000f00137202 */ /* 0x000fe40000000f00 */
[----:B------:R-:W-:-:S07]  /*0270*/  IADD3 R14, PT, PT, -R4, RZ, RZ ;  /* 0x000000ff040e7210 */ /* 0x000fce0007ffe1ff */
.L_x_2:
[----:B------:R-:W0:Y:S01]  /*0280*/  LDC R0, c[0x0][0x398] ;  /* 0x0000e600ff007b82 */ /* 0x000e220000000800 */
[----:B------:R-:W-:Y:S01]  /*0290*/  VIMNMX R5, PT, PT, R2, R19, !PT ;  /* 0x0000001302057248 */ /* 0x000fe20007fe0100 */
[----:B------:R-:W-:Y:S01]  /*02a0*/  HFMA2 R24, -RZ, RZ, 0, 0 ;  /* 0x00000000ff187431 */ /* 0x000fe200000001ff */
[----:B------:R-:W-:-:S05]  /*02b0*/  MOV R6, RZ ;  /* 0x000000ff00067202 */ /* 0x000fca0000000f00 */
[----:B------:R-:W1:Y:S01]  /*02c0*/  LDC.64 R26, c[0x0][0x380] ;  /* 0x0000e000ff1a7b82 */ /* 0x000e620000000a00 */
[-C--:B0-----:R-:W-:Y:S02]  /*02d0*/  ISETP.GE.AND P2, PT, R5, R0.reuse, PT ;  /* 0x000000000500720c */ /* 0x081fe40003f46270 */
[----:B------:R-:W-:Y:S01]  /*02e0*/  ISETP.GE.OR P1, PT, R21, R0, P0 ;  /* 0x000000001500720c */ /* 0x000fe20000726670 */
[----:B-1----:R-:W-:-:S10]  /*02f0*/  IMAD.WIDE R26, R12, 0x4, R26 ;  /* 0x000000040c1a7825 */ /* 0x002fd400078e021a */
[----:B------:R-:W0:Y:S02]  /*0300*/  @!P2 LDC.64 R4, c[0x0][0x388] ;  /* 0x0000e200ff04ab82 */ /* 0x000e240000000a00 */
[----:B------:R-:W2:Y:S01]  /*0310*/  @!P1 LDG.E R6, desc[UR8][R26.64] ;  /* 0x000000081a069981 */ /* 0x000ea2000c1e1900 */
[----:B0-----:R-:W-:-:S05]  /*0320*/  @!P2 IMAD.WIDE R4, R23, 0x4, R4 ;  /* 0x000000041704a825 */ /* 0x001fca00078e0204 */
[----:B------:R-:W3:Y:S04]  /*0330*/  @!P2 LDG.E R24, desc[UR8][R4.64] ;  /* 0x000000080418a981 */ /* 0x000ee8000c1e1900 */
[----:B--2---:R-:W-:Y:S04]  /*0340*/  STS [R20], R6 ;  /* 0x0000000614007388 */ /* 0x004fe80000000800 */
[----:B---3--:R-:W-:Y:S01]  /*0350*/  STS [R18], R24 ;  /* 0x0000001812007388 */ /* 0x008fe20000000800 */
[----:B------:R-:W-:Y:S06]  /*0360*/  BAR.SYNC.DEFER_BLOCKING 0x0 ;  /* 0x0000000000007b1d */ /* 0x000fec0000010000 */
[----:B------:R-:W-:Y:S04]  /*0370*/  LDS R28, [R16] ;  /* 0x00000000101c7984 */ /* 0x000fe80000000800 */
[----:B------:R-:W0:Y:S04]  /*0380*/  LDS.128 R8, [R17] ;  /* 0x0000000011087984 */ /* 0x000e280000000c00 */
[----:B------:R-:W1:Y:S04]  /*0390*/  LDS R5, [R16+0x40] ;  /* 0x0000400010057984 */ /* 0x000e680000000800 */
[----:B------:R-:W2:Y:S04]  /*03a0*/  LDS R29, [R16+0x80] ;  /* 0x00008000101d7984 */ /* 0x000ea80000000800 */
[----:B------:R-:W-:Y:S01]  /*03b0*/  LDS R24, [R16+0x340] ;  /* 0x0003400010187984 */ /* 0x000fe20000000800 */
[----:B0-----:R-:W-:-:S03]  /*03c0*/  FFMA R28, R8, R28, R7 ;  /* 0x0000001c081c7223 */ /* 0x001fc60000000007 */
[----:B------:R-:W0:Y:S01]  /*03d0*/  LDS R8, [R16+0xc0] ;  /* 0x0000c00010087984 */ /* 0x000e220000000800 */
[----:B-1----:R-:W-:-:S03]  /*03e0*/  FFMA R28, R5, R9, R28 ;  /* 0x00000009051c7223 */ /* 0x002fc6000000001c */
[----:B------:R-:W-:Y:S04]  /*03f0*/  LDS R9, [R16+0x100] ;  /* 0x0001000010097984 */ /* 0x000fe80000000800 */
[----:B------:R-:W1:Y:S01]  /*0400*/  LDS.128 R4, [R17+0x10] ;  /* 0x0000100011047984 */ /* 0x000e620000000c00 */
[----:B--2---:R-:W-:-:S03]  /*0410*/  FFMA R29, R29, R10, R28 ;  /* 0x0000000a1d1d7223 */ /* 0x004fc6000000001c */
[----:B------:R-:W2:Y:S01]  /*0420*/  LDS R10, [R16+0x140] ;  /* 0x00014000100a7984 */ /* 0x000ea20000000800 */
[----:B0-----:R-:W-:-:S03]  /*0430*/  FFMA R29, R8, R11, R29 ;  /* 0x0000000b081d7223 */ /* 0x001fc6000000001d */
[----:B------:R-:W0:Y:S01]  /*0440*/  LDS R11, [R16+0x180] ;  /* 0x00018000100b7984 */ /* 0x000e220000000800 */
[----:B-1----:R-:W-:-:S03]  /*0450*/  FFMA R8, R4, R9, R29 ;  /* 0x0000000904087223 */ /* 0x002fc6000000001d */
[----:B------:R-:W1:Y:S01]  /*0460*/  LDS R4, [R16+0x1c0] ;  /* 0x0001c00010047984 */ /* 0x000e620000000800 */
[----:B--2---:R-:W-:-:S03]  /*0470*/  FFMA R8, R10, R5, R8 ;  /* 0x000000050a087223 */ /* 0x004fc60000000008 */
[----:B------:R-:W-:Y:S01]  /*0480*/  LDS R5, [R16+0x200] ;  /* 0x0002000010057984 */ /* 0x000fe20000000800 */
[----:B0-----:R-:W-:-:S03]  /*0490*/  FFMA R29, R11, R6, R8 ;  /* 0x000000060b1d7223 */ /* 0x001fc60000000008 */
[----:B------:R-:W0:Y:S04]  /*04a0*/  LDS.128 R8, [R17+0x20] ;  /* 0x0000200011087984 */ /* 0x000e280000000c00 */
[----:B------:R-:W2:Y:S01]  /*04b0*/  LDS R6, [R16+0x240] ;  /* 0x0002400010067984 */ /* 0x000ea20000000800 */
[----:B-1----:R-:W-:-:S03]  /*04c0*/  FFMA R29, R4, R7, R29 ;  /* 0x00000007041d7223 */ /* 0x002fc6000000001d */
[----:B------:R-:W1:Y:S01]  /*04d0*/  LDS R7, [R16+0x280] ;  /* 0x0002800010077984 */ /* 0x000e620000000800 */
[----:B0-----:R-:W-:-:S03]  /*04e0*/  FFMA R4, R8, R5, R29 ;  /* 0x0000000508047223 */ /* 0x001fc6000000001d */
[----:B------:R-:W0:Y:S01]  /*04f0*/  LDS R8, [R16+0x2c0] ;  /* 0x0002c00010087984 */ /* 0x000e220000000800 */
[----:B--2---:R-:W-:-:S03]  /*0500*/  FFMA R4, R6, R9, R4 ;  /* 0x0000000906047223 */ /* 0x004fc60000000004 */
[----:B------:R-:W-:Y:S01]  /*0510*/  LDS R9, [R16+0x300] ;  /* 0x0003000010097984 */ /* 0x000fe20000000800 */
[----:B-1----:R-:W-:-:S03]  /*0520*/  FFMA R29, R7, R10, R4 ;  /* 0x0000000a071d7223 */ /* 0x002fc60000000004 */
[----:B------:R-:W1:Y:S01]  /*0530*/  LDS.128 R4, [R17+0x30] ;  /* 0x0000300011047984 */ /* 0x000e620000000c00 */
[----:B0-----:R-:W-:-:S04]  /*0540*/  FFMA R11, R8, R11, R29 ;  /* 0x0000000b080b7223 */ /* 0x001fc8000000001d */
[----:B-1----:R-:W-:Y:S02]  /*0550*/  FFMA R10, R4, R9, R11 ;  /* 0x00000009040a7223 */ /* 0x002fe4000000000b */
[----:B------:R-:W0:Y:S04]  /*0560*/  LDS R11, [R16+0x380] ;  /* 0x00038000100b7984 */ /* 0x000e280000000800 */
[----:B------:R-:W1:Y:S01]  /*0570*/  LDS R4, [R16+0x3c0] ;  /* 0x0003c00010047984 */ /* 0x000e620000000800 */
[----:B------:R-:W-:Y:S01]  /*0580*/  IADD3 R29, PT, PT, R21, 0x10, RZ ;  /* 0x00000010151d7810 */ /* 0x000fe20007ffe0ff */
[----:B------:R-:W-:Y:S03]  /*0590*/  BAR.SYNC.DEFER_BLOCKING 0x0 ;  /* 0x0000000000007b1d */ /* 0x000fe60000010000 */
[----:B------:R-:W-:Y:S01]  /*05a0*/  ISETP.GE.OR P1, PT, R29, R0, P0 ;  /* 0x000000001d00720c */ /* 0x000fe20000726670 */
[----:B------:R-:W-:-:S12]  /*05b0*/  HFMA2 R29, -RZ, RZ, 0, 0 ;  /* 0x00000000ff1d7431 */ /* 0x000fd800000001ff */
[----:B------:R-:W2:Y:S01]  /*05c0*/  @!P1 LDG.E R29, desc[UR8][R26.64+0x40] ;  /* 0x000040081a1d9981 */ /* 0x000ea2000c1e1900 */
[----:B------:R-:W-:-:S04]  /*05d0*/  VIADDMNMX R9, R19, 0x10, R2, !PT ;  /* 0x0000001013097846 */ /* 0x000fc80007800102 */
[----:B------:R-:W-:-:S13]  /*05e0*/  ISETP.GE.AND P1, PT, R9, R0, PT ;  /* 0x000000000900720c */ /* 0x000fda0003f26270 */
[----:B------:R-:W3:Y:S01]  /*05f0*/  @!P1 LDC.64 R8, c[0x0][0x388] ;  /* 0x0000e200ff089b82 */ /* 0x000ee20000000a00 */
[----:B--2---:R3:W-:Y:S02]  /*0600*/  STS [R20], R29 ;  /* 0x0000001d14007388 */ /* 0x0047e40000000800 */
[----:B---3--:R-:W-:Y:S01]  /*0610*/  @!P1 IMAD.WIDE R28, R25, 0x4, R8 ;  /* 0x00000004191c9825 */ /* 0x008fe200078e0208 */
[----:B------:R-:W-:-:S06]  /*0620*/  MOV R9, RZ ;  /* 0x000000ff00097202 */ /* 0x000fcc0000000f00 */
[----:B------:R-:W2:Y:S01]  /*0630*/  @!P1 LDG.E R9, desc[UR8][R28.64] ;  /* 0x000000081c099981 */ /* 0x000ea2000c1e1900 */
[----:B------:R-:W-:-:S04]  /*0640*/  FFMA R10, R24, R5, R10 ;  /* 0x00000005180a7223 */ /* 0x000fc8000000000a */
[----:B0-----:R-:W-:-:S04]  /*0650*/  FFMA R6, R11, R6, R10 ;  /* 0x000000060b067223 */ /* 0x001fc8000000000a */
[----:B-1----:R-:W-:Y:S01]  /*0660*/  FFMA R7, R4, R7, R6 ;  /* 0x0000000704077223 */ /* 0x002fe20000000006 */
[----:B------:R-:W-:-:S04]  /*0670*/  IADD3 R14, PT, PT, R14, 0x2, RZ ;  /* 0x000000020e0e7810 */ /* 0x000fc80007ffe0ff */
[----:B------:R-:W-:Y:S02]  /*0680*/  ISETP.NE.AND P1, PT, R14, RZ, PT ;  /* 0x000000ff0e00720c */ /* 0x000fe40003f25270 */
[----:B------:R-:W-:Y:S02]  /*0690*/  IADD3 R19, PT, PT, R19, 0x20, RZ ;  /* 0x0000002013137810 */ /* 0x000fe40007ffe0ff */
[----:B------:R-:W-:Y:S02]  /*06a0*/  IADD3 R21, PT, PT, R21, 0x20, RZ ;  /* 0x0000002015157810 */ /* 0x000fe40007ffe0ff */
[----:B------:R-:W-:Y:S02]  /*06b0*/  IADD3 R12, PT, PT, R12, 0x20, RZ ;  /* 0x000000200c0c7810 */ /* 0x000fe40007ffe0ff */
[C---:B------:R-:W-:Y:S02]  /*06c0*/  LEA R23, R0.reuse, R23, 0x5 ;  /* 0x0000001700177211 */ /* 0x040fe400078e28ff */
[----:B------:R-:W-:Y:S01]  /*06d0*/  LEA R25, R0, R25, 0x5 ;  /* 0x0000001900197211 */ /* 0x000fe200078e28ff */
[----:B--2---:R-:W-:Y:S01]  /*06e0*/  STS [R18], R9 ;  /* 0x0000000912007388 */ /* 0x004fe20000000800 */
[----:B------:R-:W-:Y:S06]  /*06f0*/  BAR.SYNC.DEFER_BLOCKING 0x0 ;  /* 0x0000000000007b1d */ /* 0x000fec0000010000 */
[----:B------:R-:W-:Y:S04]  /*0700*/  LDS R5, [R16] ;  /* 0x0000000010057984 */ /* 0x000fe80000000800 */
[----:B------:R-:W0:Y:S04]  /*0710*/  LDS.128 R8, [R17] ;  /* 0x0000000011087984 */ /* 0x000e280000000c00 */
[----:B------:R-:W1:Y:S04]  /*0720*/  LDS R26, [R16+0x40] ;  /* 0x00004000101a7984 */ /* 0x000e680000000800 */
[----:B------:R-:W2:Y:S04]  /*0730*/  LDS R27, [R16+0x80] ;  /* 0x00008000101b7984 */ /* 0x000ea80000000800 */
[----:B------:R-:W3:Y:S01]  /*0740*/  LDS R24, [R16+0xc0] ;  /* 0x0000c00010187984 */ /* 0x000ee20000000800 */
[----:B0-----:R-:W-:-:S03]  /*0750*/  FFMA R8, R8, R5, R7 ;  /* 0x0000000508087223 */ /* 0x001fc60000000007 */
[----:B------:R-:W-:Y:S01]  /*0760*/  LDS.128 R4, [R17+0x10] ;  /* 0x0000100011047984 */ /* 0x000fe20000000c00 */
[----:B-1----:R-:W-:-:S03]  /*0770*/  FFMA R8, R26, R9, R8 ;  /* 0x000000091a087223 */ /* 0x002fc60000000008 */
[----:B------:R-:W0:Y:S01]  /*0780*/  LDS R9, [R16+0x100] ;  /* 0x0001000010097984 */ /* 0x000e220000000800 */
[----:B--2---:R-:W-:-:S03]  /*0790*/  FFMA R29, R27, R10, R8 ;  /* 0x0000000a1b1d7223 */ /* 0x004fc60000000008 */
[----:B------:R-:W1:Y:S04]  /*07a0*/  LDS R8, [R16+0x140] ;  /* 0x0001400010087984 */ /* 0x000e680000000800 */
[----:B------:R-:W2:Y:S01]  /*07b0*/  LDS R27, [R16+0x180] ;  /* 0x00018000101b7984 */ /* 0x000ea20000000800 */
[----:B---3--:R-:W-:-:S03]  /*07c0*/  FFMA R11, R24, R11, R29 ;  /* 0x0000000b180b7223 */ /* 0x008fc6000000001d */
[----:B------:R-:W3:Y:S04]  /*07d0*/  LDS R24, [R16+0x1c0] ;  /* 0x0001c00010187984 */ /* 0x000ee80000000800 */
[----:B------:R-:W-:Y:S01]  /*07e0*/  LDS R29, [R16+0x240] ;  /* 0x00024000101d7984 */ /* 0x000fe20000000800 */
[----:B0-----:R-:W-:-:S04]  /*07f0*/  FFMA R4, R4, R9, R11 ;  /* 0x0000000904047223 */ /* 0x001fc8000000000b */
[----:B-1----:R-:W-:Y:S02]  /*0800*/  FFMA R4, R8, R5, R4 ;  /* 0x0000000508047223 */ /* 0x002fe40000000004 */
[----:B------:R-:W-:Y:S04]  /*0810*/  LDS R5, [R16+0x200] ;  /* 0x0002000010057984 */ /* 0x000fe80000000800 */
[----:B------:R-:W0:Y:S01]  /*0820*/  LDS.128 R8, [R17+0x20] ;  /* 0x0000200011087984 */ /* 0x000e220000000c00 */
[----:B--2---:R-:W-:-:S04]  /*0830*/  FFMA R27, R27, R6, R4 ;  /* 0x000000061b1b7223 */ /* 0x004fc80000000004 */
[----:B---3--:R-:W-:Y:S02]  /*0840*/  FFMA R7, R24, R7, R27 ;  /* 0x0000000718077223 */ /* 0x008fe4000000001b */
[----:B------:R-:W1:Y:S04]  /*0850*/  LDS R27, [R16+0x280] ;  /* 0x00028000101b7984 */ /* 0x000e680000000800 */
[----:B------:R-:W2:Y:S01]  /*0860*/  LDS R24, [R16+0x2c0] ;  /* 0x0002c00010187984 */ /* 0x000ea20000000800 */
[----:B0-----:R-:W-:-:S03]  /*0870*/  FFMA R8, R8, R5, R7 ;  /* 0x0000000508087223 */ /* 0x001fc60000000007 */
[----:B------:R-:W-:Y:S01]  /*0880*/  LDS.128 R4, [R17+0x30] ;  /* 0x0000300011047984 */ /* 0x000fe20000000c00 */
[----:B------:R-:W-:-:S03]  /*0890*/  FFMA R8, R29, R9, R8 ;  /* 0x000000091d087223 */ /* 0x000fc60000000008 */
[----:B------:R-:W0:Y:S01]  /*08a0*/  LDS R9, [R16+0x300] ;  /* 0x0003000010097984 */ /* 0x000e220000000800 */
[----:B-1----:R-:W-:-:S03]  /*08b0*/  FFMA R27, R27, R10, R8 ;  /* 0x0000000a1b1b7223 */ /* 0x002fc60000000008 */
[----:B------:R-:W1:Y:S04]  /*08c0*/  LDS R29, [R16+0x340] ;  /* 0x00034000101d7984 */ /* 0x000e680000000800 */
[----:B------:R-:W3:Y:S01]  /*08d0*/  LDS R8, [R16+0x380] ;  /* 0x0003800010087984 */ /* 0x000ee20000000800 */
[----:B--2---:R-:W-:-:S03]  /*08e0*/  FFMA R11, R24, R11, R27 ;  /* 0x0000000b180b7223 */ /* 0x004fc6000000001b */
[----:B------:R-:W2:Y:S01]  /*08f0*/  LDS R27, [R16+0x3c0] ;  /* 0x0003c000101b7984 */ /* 0x000ea20000000800 */
[----:B0-----:R-:W-:-:S04]  /*0900*/  FFMA R4, R4, R9, R11 ;  /* 0x0000000904047223 */ /* 0x001fc8000000000b */
[----:B-1----:R-:W-:-:S04]  /*0910*/  FFMA R5, R29, R5, R4 ;  /* 0x000000051d057223 */ /* 0x002fc80000000004 */
[----:B---3--:R-:W-:-:S04]  /*0920*/  FFMA R6, R8, R6, R5 ;  /* 0x0000000608067223 */ /* 0x008fc80000000005 */
[----:B--2---:R-:W-:Y:S01]  /*0930*/  FFMA R7, R27, R7, R6 ;  /* 0x000000071b077223 */ /* 0x004fe20000000006 */
[----:B------:R-:W-:Y:S06]  /*0940*/  BAR.SYNC.DEFER_BLOCKING 0x0 ;  /* 0x0000000000007b1d */ /* 0x000fec0000010000 */
[----:B------:R-:W-:Y:S05]  /*0950*/  @P1 BRA `(.L_x_2) ;  /* 0xfffffff800481947 */ /* 0x000fea000383ffff */
[----:B------:R-:W-:-:S07]  /*0960*/  LOP3.LUT R4, R22, 0x7fffffe0, RZ, 0xc0, !PT ;  /* 0x7fffffe016047812 */ /* 0x000fce00078ec0ff */
.L_x_1:
[----:B------:R-:W-:-:S13]  /*0970*/  LOP3.LUT P0, RZ, R22, 0x10, RZ, 0xc0, !PT ;  /* 0x0000001016ff7812 */ /* 0x000fda000780c0ff */
[----:B------:R-:W-:Y:S05]  /*0980*/  @!P0 BRA `(.L_x_0) ;  /* 0x0000000000e08947 */ /* 0x000fea0003800000 */
[-C--:B------:R-:W-:Y:S01]  /*0990*/  IADD3 R11, PT, PT, R13, R4.reuse, RZ ;  /* 0x000000040d0b7210 */ /* 0x080fe20007ffe0ff */
[----:B------:R-:W-:Y:S01]  /*09a0*/  HFMA2 R21, -RZ, RZ, 0, 0 ;  /* 0x00000000ff157431 */ /* 0x000fe200000001ff */
[----:B------:R-:W-:Y:S02]  /*09b0*/  IADD3 R13, PT, PT, R15, R4, RZ ;  /* 0x000000040f0d7210 */ /* 0x000fe40007ffe0ff */
[-C--:B------:R-:W-:Y:S02]  /*09c0*/  ISETP.GE.AND P0, PT, R11, R0.reuse, PT ;  /* 0x000000000b00720c */ /* 0x080fe40003f06270 */
[----:B------:R-:W-:Y:S02]  /*09d0*/  VIMNMX R5, PT, PT, R2, R13, !PT ;  /* 0x0000000d02057248 */ /* 0x000fe40007fe0100 */
[-C--:B------:R-:W-:Y:S02]  /*09e0*/  ISETP.GE.U32.OR P0, PT, R3, R0.reuse, P0 ;  /* 0x000000000300720c */ /* 0x080fe40000706470 */
[----:B------:R-:W-:-:S02]  /*09f0*/  ISETP.GE.AND P1, PT, R5, R0, PT ;  /* 0x000000000500720c */ /* 0x000fc40003f26270 */
[----:B------:R-:W-:-:S09]  /*0a00*/  MOV R23, RZ ;  /* 0x000000ff00177202 */ /* 0x000fd20000000f00 */
[----:B------:R-:W0:Y:S01]  /*0a10*/  @!P0 LDC.64 R8, c[0x0][0x380] ;  /* 0x0000e000ff088b82 */ /* 0x000e220000000a00 */
[-C--:B------:R-:W-:Y:S02]  /*0a20*/  @!P0 IMAD R11, R3, R0.reuse, R11 ;  /* 0x00000000030b8224 */ /* 0x080fe400078e020b */
[----:B------:R-:W-:-:S05]  /*0a30*/  @!P1 IMAD R13, R13, R0, R2 ;  /* 0x000000000d0d9224 */ /* 0x000fca00078e0202 */
[----:B------:R-:W1:Y:S01]  /*0a40*/  @!P1 LDC.64 R4, c[0x0][0x388] ;  /* 0x0000e200ff049b82 */ /* 0x000e620000000a00 */
[----:B0-----:R-:W-:-:S05]  /*0a50*/  @!P0 IMAD.WIDE R8, R11, 0x4, R8 ;  /* 0x000000040b088825 */ /* 0x001fca00078e0208 */
[----:B------:R-:W2:Y:S01]  /*0a60*/  @!P0 LDG.E R21, desc[UR8][R8.64] ;  /* 0x0000000808158981 */ /* 0x000ea2000c1e1900 */
[----:B-1----:R-:W-:-:S05]  /*0a70*/  @!P1 IMAD.WIDE R4, R13, 0x4, R4 ;  /* 0x000000040d049825 */ /* 0x002fca00078e0204 */
        /* <DEDUP_REMOVED lines=8> */
[----:B------:R-:W3:Y:S04]  /*0b00*/  LDS R26, [R16+0xc0] ;  /* 0x0000c000101a7984 */ /* 0x000ee80000000800 */
[----:B------:R-:W-:Y:S04]  /*0b10*/  LDS R19, [R16+0x100] ;  /* 0x0001000010137984 */ /* 0x000fe80000000800 */
[----:B------:R-:W4:Y:S04]  /*0b20*/  LDS.128 R8, [R17+0x10] ;  /* 0x0000100011087984 */ /* 0x000f280000000c00 */
[----:B------:R-:W5:Y:S04]  /*0b30*/  LDS R22, [R16+0x140] ;  /* 0x0001400010167984 */ /* 0x000f680000000800 */
[----:B------:R-:W5:Y:S04]  /*0b40*/  LDS R21, [R16+0x180] ;  /* 0x0001800010157984 */ /* 0x000f680000000800 */
[----:B------:R-:W5:Y:S04]  /*0b50*/  LDS R18, [R16+0x1c0] ;  /* 0x0001c00010127984 */ /* 0x000f680000000800 */
[----:B------:R-:W-:Y:S01]  /*0b60*/  LDS R23, [R16+0x200] ;  /* 0x0002000010177984 */ /* 0x000fe20000000800 */
[----:B0-----:R-:W-:-:S03]  /*0b70*/  FFMA R12, R12, R6, R7 ;  /* 0x000000060c0c7223 */ /* 0x001fc60000000007 */
[----:B------:R-:W-:Y:S04]  /*0b80*/  LDS R20, [R16+0x240] ;  /* 0x0002400010147984 */ /* 0x000fe80000000800 */
[----:B------:R-:W0:Y:S01]  /*0b90*/  LDS.128 R4, [R17+0x20] ;  /* 0x0000200011047984 */ /* 0x000e220000000c00 */
[----:B-1----:R-:W-:-:S03]  /*0ba0*/  FFMA R12, R25, R13, R12 ;  /* 0x0000000d190c7223 */ /* 0x002fc6000000000c */
[----:B------:R-:W1:Y:S01]  /*0bb0*/  LDS R25, [R16+0x280] ;  /* 0x0002800010197984 */ /* 0x000e620000000800 */
[----:B--2---:R-:W-:-:S03]  /*0bc0*/  FFMA R27, R27, R14, R12 ;  /* 0x0000000e1b1b7223 */ /* 0x004fc6000000000c */
[----:B------:R-:W2:Y:S01]  /*0bd0*/  LDS R24, [R16+0x2c0] ;  /* 0x0002c00010187984 */ /* 0x000ea20000000800 */
[----:B---3--:R-:W-:-:S03]  /*0be0*/  FFMA R29, R26, R15, R27 ;  /* 0x0000000f1a1d7223 */ /* 0x008fc6000000001b */
[----:B------:R-:W-:Y:S04]  /*0bf0*/  LDS R27, [R16+0x300] ;  /* 0x00030000101b7984 */ /* 0x000fe80000000800 */
[----:B------:R-:W3:Y:S01]  /*0c00*/  LDS.128 R12, [R17+0x30] ;  /* 0x00003000110c7984 */ /* 0x000ee20000000c00 */
[----:B----4-:R-:W-:-:S03]  /*0c10*/  FFMA R19, R8, R19, R29 ;  /* 0x0000001308137223 */ /* 0x010fc6000000001d */
[----:B------:R-:W4:Y:S01]  /*0c20*/  LDS R8, [R16+0x340] ;  /* 0x0003400010087984 */ /* 0x000f220000000800 */
[----:B-----5:R-:W-:-:S03]  /*0c30*/  FFMA R26, R22, R9, R19 ;  /* 0x00000009161a7223 */ /* 0x020fc60000000013 */
[----:B------:R-:W5:Y:S04]  /*0c40*/  LDS R9, [R16+0x380] ;  /* 0x0003800010097984 */ /* 0x000f680000000800 */
[----:B------:R-:W5:Y:S01]  /*0c50*/  LDS R22, [R16+0x3c0] ;  /* 0x0003c00010167984 */ /* 0x000f620000000800 */
[----:B------:R-:W-:-:S04]  /*0c60*/  FFMA R21, R21, R10, R26 ;  /* 0x0000000a15157223 */ /* 0x000fc8000000001a */
[----:B------:R-:W-:-:S04]  /*0c70*/  FFMA R11, R18, R11, R21 ;  /* 0x0000000b120b7223 */ /* 0x000fc80000000015 */
[----:B0-----:R-:W-:-:S04]  /*0c80*/  FFMA R11, R4, R23, R11 ;  /* 0x00000017040b7223 */ /* 0x001fc8000000000b */
[----:B------:R-:W-:-:S04]  /*0c90*/  FFMA R20, R20, R5, R11 ;  /* 0x0000000514147223 */ /* 0x000fc8000000000b */
[----:B-1----:R-:W-:-:S04]  /*0ca0*/  FFMA R25, R25, R6, R20 ;  /* 0x0000000619197223 */ /* 0x002fc80000000014 */
[----:B--2---:R-:W-:-:S04]  /*0cb0*/  FFMA R7, R24, R7, R25 ;  /* 0x0000000718077223 */ /* 0x004fc80000000019 */
[----:B---3--:R-:W-:-:S04]  /*0cc0*/  FFMA R7, R12, R27, R7 ;  /* 0x0000001b0c077223 */ /* 0x008fc80000000007 */
[----:B----4-:R-:W-:-:S04]  /*0cd0*/  FFMA R8, R8, R13, R7 ;  /* 0x0000000d08087223 */ /* 0x010fc80000000007 */
[----:B-----5:R-:W-:-:S04]  /*0ce0*/  FFMA R9, R9, R14, R8 ;  /* 0x0000000e09097223 */ /* 0x020fc80000000008 */
[----:B------:R-:W-:Y:S01]  /*0cf0*/  FFMA R7, R22, R15, R9 ;  /* 0x0000000f16077223 */ /* 0x000fe20000000009 */
[----:B------:R-:W-:Y:S06]  /*0d00*/  BAR.SYNC.DEFER_BLOCKING 0x0 ;  /* 0x0000000000007b1d */ /* 0x000fec0000010000 */
.L_x_0:
[----:B------:R-:W-:-:S04]  /*0d10*/  VIMNMX R5, PT, PT, R3, R2, !PT ;  /* 0x0000000203057248 */ /* 0x000fc80007fe0100 */
[----:B------:R-:W-:-:S13]  /*0d20*/  ISETP.GE.AND P0, PT, R5, R0, PT ;  /* 0x000000000500720c */ /* 0x000fda0003f06270 */
[----:B------:R-:W-:Y:S05]  /*0d30*/  @P0 EXIT ;  /* 0x000000000000094d */ /* 0x000fea0003800000 */
[----:B------:R-:W0:Y:S01]  /*0d40*/  LDC.64 R4, c[0x0][0x390] ;  /* 0x0000e400ff047b82 */ /* 0x000e220000000a00 */
[----:B------:R-:W-:-:S04]  /*0d50*/  IMAD R3, R3, R0, R2 ;  /* 0x0000000003037224 */ /* 0x000fc800078e0202 */
[----:B0-----:R-:W-:-:S05]  /*0d60*/  IMAD.WIDE R2, R3, 0x4, R4 ;  /* 0x0000000403027825 */ /* 0x001fca00078e0204 */
[----:B------:R-:W-:Y:S01]  /*0d70*/  STG.E desc[UR8][R2.64], R7 ;  /* 0x0000000702007986 */ /* 0x000fe2000c101908 */
[----:B------:R-:W-:Y:S05]  /*0d80*/  EXIT ;  /* 0x000000000000794d */ /* 0x000fea0003800000 */
.L_x_3:
[----:B------:R-:W-:-:S00]  /*0d90*/  BRA `(.L_x_3) ;  /* 0xfffffffc00fc7947 */ /* 0x000fc0000383ffff */
[----:B------:R-:W-:-:S00]  /*0da0*/  NOP ;  /* 0x0000000000007918 */ /* 0x000fc00000000000 */
        /* <DEDUP_REMOVED lines=13> */
.L_x_4:


//--------------------- .nv.shared._Z12matmul_tiledPfS_S_i --------------------------
	.section	.nv.shared._Z12matmul_tiledPfS_S_i,"aw",@nobits
	.sectionflags	@""
	.align	4
.nv.shared._Z12matmul_tiledPfS_S_i:
	.zero		3072


//--------------------- .nv.shared.reserved.0     --------------------------
	.section	.nv.shared.reserved.0,"aw",@nobits
	.weak		__nv_reservedSMEM_offset_0_alias
	.size		__nv_reservedSMEM_offset_0_alias, 0, 64
	.other		__nv_reservedSMEM_offset_0_alias,@"STO_CUDA_RESERVED_SHARED STV_DEFAULT"
__nv_reservedSMEM_offset_0_alias:
	.zero		0
	.zero		64


//--------------------- .nv.constant0._Z12matmul_tiledPfS_S_i --------------------------
	.section	.nv.constant0._Z12matmul_tiledPfS_S_i,"a",@progbits
	.sectionflags	@""
	.align	4
.nv.constant0._Z12matmul_tiledPfS_S_i:
	.zero		924


//--------------------- SYMBOLS --------------------------

	.type		.nv.reservedSmem.offset0,@object
	.size		.nv.reservedSmem.offset0,0x4
	.type		.nv.reservedSmem.cap,@object
	.size		.nv.reservedSmem.cap,0x4
